//
// Generated by NVIDIA NVVM Compiler
//
// Compiler Build ID: CL-36424714
// Cuda compilation tools, release 13.0, V13.0.88
// Based on NVVM 20.0.0
//

.version 9.0
.target sm_100
.address_size 64

	// .globl	_ZN3cub18CUB_300001_SM_10006detail11EmptyKernelIvEEvv
.global .align 1 .b8 _ZN41_INTERNAL_0d247fc1_4_k_cu_c9c14432_1140004cuda3std3__45__cpo5beginE[1];
.global .align 1 .b8 _ZN41_INTERNAL_0d247fc1_4_k_cu_c9c14432_1140004cuda3std3__45__cpo3endE[1];
.global .align 1 .b8 _ZN41_INTERNAL_0d247fc1_4_k_cu_c9c14432_1140004cuda3std3__45__cpo6cbeginE[1];
.global .align 1 .b8 _ZN41_INTERNAL_0d247fc1_4_k_cu_c9c14432_1140004cuda3std3__45__cpo4cendE[1];
.global .align 1 .b8 _ZN41_INTERNAL_0d247fc1_4_k_cu_c9c14432_1140004cuda3std3__45__cpo6rbeginE[1];
.global .align 1 .b8 _ZN41_INTERNAL_0d247fc1_4_k_cu_c9c14432_1140004cuda3std3__45__cpo4rendE[1];
.global .align 1 .b8 _ZN41_INTERNAL_0d247fc1_4_k_cu_c9c14432_1140004cuda3std3__45__cpo7crbeginE[1];
.global .align 1 .b8 _ZN41_INTERNAL_0d247fc1_4_k_cu_c9c14432_1140004cuda3std3__45__cpo5crendE[1];
.global .align 1 .b8 _ZN41_INTERNAL_0d247fc1_4_k_cu_c9c14432_1140004cuda3std3__443_GLOBAL__N__0d247fc1_4_k_cu_c9c14432_1140006ignoreE[1];
.global .align 1 .b8 _ZN41_INTERNAL_0d247fc1_4_k_cu_c9c14432_1140004cuda3std3__419piecewise_constructE[1];
.global .align 1 .b8 _ZN41_INTERNAL_0d247fc1_4_k_cu_c9c14432_1140004cuda3std3__48in_placeE[1];
.global .align 1 .b8 _ZN41_INTERNAL_0d247fc1_4_k_cu_c9c14432_1140004cuda3std3__420unreachable_sentinelE[1];
.global .align 1 .b8 _ZN41_INTERNAL_0d247fc1_4_k_cu_c9c14432_1140004cuda3std3__47nulloptE[1];
.global .align 1 .b8 _ZN41_INTERNAL_0d247fc1_4_k_cu_c9c14432_1140004cuda3std3__48unexpectE[1];
.global .align 1 .b8 _ZN41_INTERNAL_0d247fc1_4_k_cu_c9c14432_1140004cuda3std6ranges3__45__cpo4swapE[1];
.global .align 1 .b8 _ZN41_INTERNAL_0d247fc1_4_k_cu_c9c14432_1140004cuda3std6ranges3__45__cpo9iter_moveE[1];
.global .align 1 .b8 _ZN41_INTERNAL_0d247fc1_4_k_cu_c9c14432_1140004cuda3std6ranges3__45__cpo5beginE[1];
.global .align 1 .b8 _ZN41_INTERNAL_0d247fc1_4_k_cu_c9c14432_1140004cuda3std6ranges3__45__cpo3endE[1];
.global .align 1 .b8 _ZN41_INTERNAL_0d247fc1_4_k_cu_c9c14432_1140004cuda3std6ranges3__45__cpo6cbeginE[1];
.global .align 1 .b8 _ZN41_INTERNAL_0d247fc1_4_k_cu_c9c14432_1140004cuda3std6ranges3__45__cpo4cendE[1];
.global .align 1 .b8 _ZN41_INTERNAL_0d247fc1_4_k_cu_c9c14432_1140004cuda3std6ranges3__45__cpo7advanceE[1];
.global .align 1 .b8 _ZN41_INTERNAL_0d247fc1_4_k_cu_c9c14432_1140004cuda3std6ranges3__45__cpo9iter_swapE[1];
.global .align 1 .b8 _ZN41_INTERNAL_0d247fc1_4_k_cu_c9c14432_1140004cuda3std6ranges3__45__cpo4nextE[1];
.global .align 1 .b8 _ZN41_INTERNAL_0d247fc1_4_k_cu_c9c14432_1140004cuda3std6ranges3__45__cpo4prevE[1];
.global .align 1 .b8 _ZN41_INTERNAL_0d247fc1_4_k_cu_c9c14432_1140004cuda3std6ranges3__45__cpo4dataE[1];
.global .align 1 .b8 _ZN41_INTERNAL_0d247fc1_4_k_cu_c9c14432_1140004cuda3std6ranges3__45__cpo5cdataE[1];
.global .align 1 .b8 _ZN41_INTERNAL_0d247fc1_4_k_cu_c9c14432_1140004cuda3std6ranges3__45__cpo4sizeE[1];
.global .align 1 .b8 _ZN41_INTERNAL_0d247fc1_4_k_cu_c9c14432_1140004cuda3std6ranges3__45__cpo5ssizeE[1];
.global .align 1 .b8 _ZN41_INTERNAL_0d247fc1_4_k_cu_c9c14432_1140004cuda3std6ranges3__45__cpo8distanceE[1];
.global .align 1 .b8 _ZN41_INTERNAL_0d247fc1_4_k_cu_c9c14432_1140006thrust24THRUST_300001_SM_1000_NS8cuda_cub3parE[1];
.global .align 1 .b8 _ZN41_INTERNAL_0d247fc1_4_k_cu_c9c14432_1140006thrust24THRUST_300001_SM_1000_NS8cuda_cub10par_nosyncE[1];
.global .align 1 .b8 _ZN41_INTERNAL_0d247fc1_4_k_cu_c9c14432_1140006thrust24THRUST_300001_SM_1000_NS6system6detail10sequential3seqE[1];
.global .align 1 .b8 _ZN41_INTERNAL_0d247fc1_4_k_cu_c9c14432_1140006thrust24THRUST_300001_SM_1000_NS12placeholders2_1E[1];
.global .align 1 .b8 _ZN41_INTERNAL_0d247fc1_4_k_cu_c9c14432_1140006thrust24THRUST_300001_SM_1000_NS12placeholders2_2E[1];
.global .align 1 .b8 _ZN41_INTERNAL_0d247fc1_4_k_cu_c9c14432_1140006thrust24THRUST_300001_SM_1000_NS12placeholders2_3E[1];
.global .align 1 .b8 _ZN41_INTERNAL_0d247fc1_4_k_cu_c9c14432_1140006thrust24THRUST_300001_SM_1000_NS12placeholders2_4E[1];
.global .align 1 .b8 _ZN41_INTERNAL_0d247fc1_4_k_cu_c9c14432_1140006thrust24THRUST_300001_SM_1000_NS12placeholders2_5E[1];
.global .align 1 .b8 _ZN41_INTERNAL_0d247fc1_4_k_cu_c9c14432_1140006thrust24THRUST_300001_SM_1000_NS12placeholders2_6E[1];
.global .align 1 .b8 _ZN41_INTERNAL_0d247fc1_4_k_cu_c9c14432_1140006thrust24THRUST_300001_SM_1000_NS12placeholders2_7E[1];
.global .align 1 .b8 _ZN41_INTERNAL_0d247fc1_4_k_cu_c9c14432_1140006thrust24THRUST_300001_SM_1000_NS12placeholders2_8E[1];
.global .align 1 .b8 _ZN41_INTERNAL_0d247fc1_4_k_cu_c9c14432_1140006thrust24THRUST_300001_SM_1000_NS12placeholders2_9E[1];
.global .align 1 .b8 _ZN41_INTERNAL_0d247fc1_4_k_cu_c9c14432_1140006thrust24THRUST_300001_SM_1000_NS12placeholders3_10E[1];
.global .align 1 .b8 _ZN41_INTERNAL_0d247fc1_4_k_cu_c9c14432_1140006thrust24THRUST_300001_SM_1000_NS3seqE[1];

.visible .entry _ZN3cub18CUB_300001_SM_10006detail11EmptyKernelIvEEvv()
{


	ret;

}


// ===== COMPILED SASS (sm_100) =====

	.target	sm_100

	.elftype	@"ET_EXEC"


//--------------------- .note.nv.tkinfo           --------------------------
	.section	.note.nv.tkinfo,"",@"SHT_NOTE"
	.sectionflags	@"SHF_NOTE_NV_TKINFO"
	.tkinfo
        /*0018*/ 	.word	0x00000002
        /*0030*/ 	.string	""
        /*0030*/ 	.string	"ptxas"
        /*0030*/ 	.string	"Cuda compilation tools, release 13.0, V13.0.88"
        /*0030*/ 	.string	"Build cuda_13.0.r13.0/compiler.36424714_0"
        /*0030*/ 	.string	"-arch sm_100 -m 64 "



//--------------------- .note.nv.cuinfo           --------------------------
	.section	.note.nv.cuinfo,"",@"SHT_NOTE"
	.sectionflags	@"SHF_NOTE_NV_CUINFO"
        /*0018*/ 	.short	0x0002
        /*001a*/ 	.short	0x0064
        /*001c*/ 	.short	0x0082
	.zero		2


//--------------------- .nv.info                  --------------------------
	.section	.nv.info,"",@"SHT_CUDA_INFO"
	.align	4


	//----- nvinfo : EIATTR_REGCOUNT
	.align		4
        /*0000*/ 	.byte	0x04, 0x2f
        /*0002*/ 	.short	(.L_44 - .L_43)
	.align		4
.L_43:
        /*0004*/ 	.word	index@(_ZN3cub18CUB_300001_SM_10006detail11EmptyKernelIvEEvv)
        /*0008*/ 	.word	0x00000004


	//----- nvinfo : EIATTR_FRAME_SIZE
	.align		4
.L_44:
        /*000c*/ 	.byte	0x04, 0x11
        /*000e*/ 	.short	(.L_46 - .L_45)
	.align		4
.L_45:
        /*0010*/ 	.word	index@(_ZN3cub18CUB_300001_SM_10006detail11EmptyKernelIvEEvv)
        /*0014*/ 	.word	0x00000000


	//----- nvinfo : EIATTR_MIN_STACK_SIZE
	.align		4
.L_46:
        /*0018*/ 	.byte	0x04, 0x12
        /*001a*/ 	.short	(.L_48 - .L_47)
	.align		4
.L_47:
        /*001c*/ 	.word	index@(_ZN3cub18CUB_300001_SM_10006detail11EmptyKernelIvEEvv)
        /*0020*/ 	.word	0x00000000
.L_48:


//--------------------- .nv.compat                --------------------------
	.section	.nv.compat,"",@"SHT_CUDA_COMPAT_INFO"
	.align	4
        /*0000*/ 	.byte	0x02, 0x09, 0x00, 0x00, 0x02, 0x02, 0x01, 0x00, 0x02, 0x05, 0x05, 0x00, 0x03, 0x07, 0x01, 0x01
        /*0010*/ 	.byte	0x02, 0x03, 0x00, 0x00, 0x02, 0x06, 0x01, 0x00, 0x04, 0x0b, 0x08, 0x00, 0x09, 0x00, 0x00, 0x00
        /*0020*/ 	.byte	0x00, 0x00, 0x00, 0x00


//--------------------- .nv.info._ZN3cub18CUB_300001_SM_10006detail11EmptyKernelIvEEvv --------------------------
	.section	.nv.info._ZN3cub18CUB_300001_SM_10006detail11EmptyKernelIvEEvv,"",@"SHT_CUDA_INFO"
	.sectionflags	@""
	.align	4


	//----- nvinfo : EIATTR_CUDA_API_VERSION
	.align		4
        /*0000*/ 	.byte	0x04, 0x37
        /*0002*/ 	.short	(.L_50 - .L_49)
.L_49:
        /*0004*/ 	.word	0x00000082


	//----- nvinfo : EIATTR_SPARSE_MMA_MASK
	.align		4
.L_50:
        /*0008*/ 	.byte	0x03, 0x50
        /*000a*/ 	.short	0x0000


	//----- nvinfo : EIATTR_MAXREG_COUNT
	.align		4
        /*000c*/ 	.byte	0x03, 0x1b
        /*000e*/ 	.short	0x00ff


	//----- nvinfo : EIATTR_MERCURY_ISA_VERSION
	.align		4
        /*0010*/ 	.byte	0x03, 0x5f
        /*0012*/ 	.short	0x0101


	//----- nvinfo : EIATTR_VRC_CTA_INIT_COUNT
	.align		4
        /*0014*/ 	.byte	0x02, 0x4a
	.zero		1
	.zero		1


	//----- nvinfo : EIATTR_EXIT_INSTR_OFFSETS
	.align		4
        /*0018*/ 	.byte	0x04, 0x1c
        /*001a*/ 	.short	(.L_52 - .L_51)


	//   ....[0]....
.L_51:
        /*001c*/ 	.word	0x00000010


	//----- nvinfo : EIATTR_SW_WAR
	.align		4
.L_52:
        /*0020*/ 	.byte	0x04, 0x36
        /*0022*/ 	.short	(.L_54 - .L_53)
.L_53:
        /*0024*/ 	.word	0x00000008
.L_54:


//--------------------- .nv.callgraph             --------------------------
	.section	.nv.callgraph,"",@"SHT_CUDA_CALLGRAPH"
	.align	4
	.sectionentsize	8
	.align		4
        /*0000*/ 	.word	0x00000000
	.align		4
        /*0004*/ 	.word	0xffffffff
	.align		4
        /*0008*/ 	.word	0x00000000
	.align		4
        /*000c*/ 	.word	0xfffffffe
	.align		4
        /*0010*/ 	.word	0x00000000
	.align		4
        /*0014*/ 	.word	0xfffffffd
	.align		4
        /*0018*/ 	.word	0x00000000
	.align		4
        /*001c*/ 	.word	0xfffffffc


//--------------------- .nv.constant4             --------------------------
	.section	.nv.constant4,"a",@progbits
	.align	8
	.align		8
.nv.constant4:
        /*0000*/ 	.dword	_ZN41_INTERNAL_0d247fc1_4_k_cu_c9c14432_1143854cuda3std3__45__cpo5beginE
	.align		8
        /*0008*/ 	.dword	_ZN41_INTERNAL_0d247fc1_4_k_cu_c9c14432_1143854cuda3std3__45__cpo3endE
	.align		8
        /*0010*/ 	.dword	_ZN41_INTERNAL_0d247fc1_4_k_cu_c9c14432_1143854cuda3std3__45__cpo6cbeginE
	.align		8
        /*0018*/ 	.dword	_ZN41_INTERNAL_0d247fc1_4_k_cu_c9c14432_1143854cuda3std3__45__cpo4cendE
	.align		8
        /*0020*/ 	.dword	_ZN41_INTERNAL_0d247fc1_4_k_cu_c9c14432_1143854cuda3std3__45__cpo6rbeginE
	.align		8
        /*0028*/ 	.dword	_ZN41_INTERNAL_0d247fc1_4_k_cu_c9c14432_1143854cuda3std3__45__cpo4rendE
	.align		8
        /*0030*/ 	.dword	_ZN41_INTERNAL_0d247fc1_4_k_cu_c9c14432_1143854cuda3std3__45__cpo7crbeginE
	.align		8
        /*0038*/ 	.dword	_ZN41_INTERNAL_0d247fc1_4_k_cu_c9c14432_1143854cuda3std3__45__cpo5crendE
	.align		8
        /*0040*/ 	.dword	_ZN41_INTERNAL_0d247fc1_4_k_cu_c9c14432_1143854cuda3std3__443_GLOBAL__N__0d247fc1_4_k_cu_c9c14432_1143856ignoreE
	.align		8
        /*0048*/ 	.dword	_ZN41_INTERNAL_0d247fc1_4_k_cu_c9c14432_1143854cuda3std3__419piecewise_constructE
	.align		8
        /*0050*/ 	.dword	_ZN41_INTERNAL_0d247fc1_4_k_cu_c9c14432_1143854cuda3std3__48in_placeE
	.align		8
        /*0058*/ 	.dword	_ZN41_INTERNAL_0d247fc1_4_k_cu_c9c14432_1143854cuda3std3__420unreachable_sentinelE
	.align		8
        /*0060*/ 	.dword	_ZN41_INTERNAL_0d247fc1_4_k_cu_c9c14432_1143854cuda3std3__47nulloptE
	.align		8
        /*0068*/ 	.dword	_ZN41_INTERNAL_0d247fc1_4_k_cu_c9c14432_1143854cuda3std3__48unexpectE
	.align		8
        /*0070*/ 	.dword	_ZN41_INTERNAL_0d247fc1_4_k_cu_c9c14432_1143854cuda3std6ranges3__45__cpo4swapE
	.align		8
        /*0078*/ 	.dword	_ZN41_INTERNAL_0d247fc1_4_k_cu_c9c14432_1143854cuda3std6ranges3__45__cpo9iter_moveE
	.align		8
        /*0080*/ 	.dword	_ZN41_INTERNAL_0d247fc1_4_k_cu_c9c14432_1143854cuda3std6ranges3__45__cpo5beginE
	.align		8
        /*0088*/ 	.dword	_ZN41_INTERNAL_0d247fc1_4_k_cu_c9c14432_1143854cuda3std6ranges3__45__cpo3endE
	.align		8
        /*0090*/ 	.dword	_ZN41_INTERNAL_0d247fc1_4_k_cu_c9c14432_1143854cuda3std6ranges3__45__cpo6cbeginE
	.align		8
        /*0098*/ 	.dword	_ZN41_INTERNAL_0d247fc1_4_k_cu_c9c14432_1143854cuda3std6ranges3__45__cpo4cendE
	.align		8
        /*00a0*/ 	.dword	_ZN41_INTERNAL_0d247fc1_4_k_cu_c9c14432_1143854cuda3std6ranges3__45__cpo7advanceE
	.align		8
        /*00a8*/ 	.dword	_ZN41_INTERNAL_0d247fc1_4_k_cu_c9c14432_1143854cuda3std6ranges3__45__cpo9iter_swapE
	.align		8
        /*00b0*/ 	.dword	_ZN41_INTERNAL_0d247fc1_4_k_cu_c9c14432_1143854cuda3std6ranges3__45__cpo4nextE
	.align		8
        /*00b8*/ 	.dword	_ZN41_INTERNAL_0d247fc1_4_k_cu_c9c14432_1143854cuda3std6ranges3__45__cpo4prevE
	.align		8
        /*00c0*/ 	.dword	_ZN41_INTERNAL_0d247fc1_4_k_cu_c9c14432_1143854cuda3std6ranges3__45__cpo4dataE
	.align		8
        /*00c8*/ 	.dword	_ZN41_INTERNAL_0d247fc1_4_k_cu_c9c14432_1143854cuda3std6ranges3__45__cpo5cdataE
	.align		8
        /*00d0*/ 	.dword	_ZN41_INTERNAL_0d247fc1_4_k_cu_c9c14432_1143854cuda3std6ranges3__45__cpo4sizeE
	.align		8
        /*00d8*/ 	.dword	_ZN41_INTERNAL_0d247fc1_4_k_cu_c9c14432_1143854cuda3std6ranges3__45__cpo5ssizeE
	.align		8
        /*00e0*/ 	.dword	_ZN41_INTERNAL_0d247fc1_4_k_cu_c9c14432_1143854cuda3std6ranges3__45__cpo8distanceE
	.align		8
        /*00e8*/ 	.dword	_ZN41_INTERNAL_0d247fc1_4_k_cu_c9c14432_1143856thrust24THRUST_300001_SM_1000_NS8cuda_cub3parE
	.align		8
        /*00f0*/ 	.dword	_ZN41_INTERNAL_0d247fc1_4_k_cu_c9c14432_1143856thrust24THRUST_300001_SM_1000_NS8cuda_cub10par_nosyncE
	.align		8
        /*00f8*/ 	.dword	_ZN41_INTERNAL_0d247fc1_4_k_cu_c9c14432_1143856thrust24THRUST_300001_SM_1000_NS6system6detail10sequential3seqE
	.align		8
        /*0100*/ 	.dword	_ZN41_INTERNAL_0d247fc1_4_k_cu_c9c14432_1143856thrust24THRUST_300001_SM_1000_NS12placeholders2_1E
	.align		8
        /*0108*/ 	.dword	_ZN41_INTERNAL_0d247fc1_4_k_cu_c9c14432_1143856thrust24THRUST_300001_SM_1000_NS12placeholders2_2E
	.align		8
        /*0110*/ 	.dword	_ZN41_INTERNAL_0d247fc1_4_k_cu_c9c14432_1143856thrust24THRUST_300001_SM_1000_NS12placeholders2_3E
	.align		8
        /*0118*/ 	.dword	_ZN41_INTERNAL_0d247fc1_4_k_cu_c9c14432_1143856thrust24THRUST_300001_SM_1000_NS12placeholders2_4E
	.align		8
        /*0120*/ 	.dword	_ZN41_INTERNAL_0d247fc1_4_k_cu_c9c14432_1143856thrust24THRUST_300001_SM_1000_NS12placeholders2_5E
	.align		8
        /*0128*/ 	.dword	_ZN41_INTERNAL_0d247fc1_4_k_cu_c9c14432_1143856thrust24THRUST_300001_SM_1000_NS12placeholders2_6E
	.align		8
        /*0130*/ 	.dword	_ZN41_INTERNAL_0d247fc1_4_k_cu_c9c14432_1143856thrust24THRUST_300001_SM_1000_NS12placeholders2_7E
	.align		8
        /*0138*/ 	.dword	_ZN41_INTERNAL_0d247fc1_4_k_cu_c9c14432_1143856thrust24THRUST_300001_SM_1000_NS12placeholders2_8E
	.align		8
        /*0140*/ 	.dword	_ZN41_INTERNAL_0d247fc1_4_k_cu_c9c14432_1143856thrust24THRUST_300001_SM_1000_NS12placeholders2_9E
	.align		8
        /*0148*/ 	.dword	_ZN41_INTERNAL_0d247fc1_4_k_cu_c9c14432_1143856thrust24THRUST_300001_SM_1000_NS12placeholders3_10E
	.align		8
        /*0150*/ 	.dword	_ZN41_INTERNAL_0d247fc1_4_k_cu_c9c14432_1143856thrust24THRUST_300001_SM_1000_NS3seqE


//--------------------- .text._ZN3cub18CUB_300001_SM_10006detail11EmptyKernelIvEEvv --------------------------
	.section	.text._ZN3cub18CUB_300001_SM_10006detail11EmptyKernelIvEEvv,"ax",@progbits
	.align	128
        .global         _ZN3cub18CUB_300001_SM_10006detail11EmptyKernelIvEEvv
        .type           _ZN3cub18CUB_300001_SM_10006detail11EmptyKernelIvEEvv,@function
        .size           _ZN3cub18CUB_300001_SM_10006detail11EmptyKernelIvEEvv,(.L_x_1 - _ZN3cub18CUB_300001_SM_10006detail11EmptyKernelIvEEvv)
        .other          _ZN3cub18CUB_300001_SM_10006detail11EmptyKernelIvEEvv,@"STO_CUDA_ENTRY STV_DEFAULT"
_ZN3cub18CUB_300001_SM_10006detail11EmptyKernelIvEEvv:
.text._ZN3cub18CUB_300001_SM_10006detail11EmptyKernelIvEEvv:
[----:B------:R-:W-:Y:S01]  /*0000*/  LDC R1, c[0x0][0x37c] ;  /* 0x0000df00ff017b82 */ /* 0x000fe20000000800 */
[----:B------:R-:W-:Y:S05]  /*0010*/  EXIT ;  /* 0x000000000000794d */ /* 0x000fea0003800000 */
.L_x_0:
[----:B------:R-:W-:-:S00]  /*0020*/  BRA `(.L_x_0) ;  /* 0xfffffffc00fc7947 */ /* 0x000fc0000383ffff */
[----:B------:R-:W-:-:S00]  /*0030*/  NOP ;  /* 0x0000000000007918 */ /* 0x000fc00000000000 */
        /* <DEDUP_REMOVED lines=12> */
.L_x_1:


//--------------------- .nv.shared.reserved.0     --------------------------
	.section	.nv.shared.reserved.0,"aw",@nobits
	.weak		__nv_reservedSMEM_offset_0_alias
	.size		__nv_reservedSMEM_offset_0_alias, 0, 64
	.other		__nv_reservedSMEM_offset_0_alias,@"STO_CUDA_RESERVED_SHARED STV_DEFAULT"
__nv_reservedSMEM_offset_0_alias:
	.zero		0
	.zero		64


//--------------------- .nv.global                --------------------------
	.section	.nv.global,"aw",@nobits
.nv.global:
	.type		_ZN41_INTERNAL_0d247fc1_4_k_cu_c9c14432_1143856thrust24THRUST_300001_SM_1000_NS3seqE,@object
	.size		_ZN41_INTERNAL_0d247fc1_4_k_cu_c9c14432_1143856thrust24THRUST_300001_SM_1000_NS3seqE,(_ZN41_INTERNAL_0d247fc1_4_k_cu_c9c14432_1143854cuda3std3__48in_placeE - _ZN41_INTERNAL_0d247fc1_4_k_cu_c9c14432_1143856thrust24THRUST_300001_SM_1000_NS3seqE)
_ZN41_INTERNAL_0d247fc1_4_k_cu_c9c14432_1143856thrust24THRUST_300001_SM_1000_NS3seqE:
	.zero		1
	.type		_ZN41_INTERNAL_0d247fc1_4_k_cu_c9c14432_1143854cuda3std3__48in_placeE,@object
	.size		_ZN41_INTERNAL_0d247fc1_4_k_cu_c9c14432_1143854cuda3std3__48in_placeE,(_ZN41_INTERNAL_0d247fc1_4_k_cu_c9c14432_1143854cuda3std6ranges3__45__cpo4sizeE - _ZN41_INTERNAL_0d247fc1_4_k_cu_c9c14432_1143854cuda3std3__48in_placeE)
_ZN41_INTERNAL_0d247fc1_4_k_cu_c9c14432_1143854cuda3std3__48in_placeE:
	.zero		1
	.type		_ZN41_INTERNAL_0d247fc1_4_k_cu_c9c14432_1143854cuda3std6ranges3__45__cpo4sizeE,@object
	.size		_ZN41_INTERNAL_0d247fc1_4_k_cu_c9c14432_1143854cuda3std6ranges3__45__cpo4sizeE,(_ZN41_INTERNAL_0d247fc1_4_k_cu_c9c14432_1143856thrust24THRUST_300001_SM_1000_NS12placeholders2_3E - _ZN41_INTERNAL_0d247fc1_4_k_cu_c9c14432_1143854cuda3std6ranges3__45__cpo4sizeE)
_ZN41_INTERNAL_0d247fc1_4_k_cu_c9c14432_1143854cuda3std6ranges3__45__cpo4sizeE:
	.zero		1
	.type		_ZN41_INTERNAL_0d247fc1_4_k_cu_c9c14432_1143856thrust24THRUST_300001_SM_1000_NS12placeholders2_3E,@object
	.size		_ZN41_INTERNAL_0d247fc1_4_k_cu_c9c14432_1143856thrust24THRUST_300001_SM_1000_NS12placeholders2_3E,(_ZN41_INTERNAL_0d247fc1_4_k_cu_c9c14432_1143854cuda3std3__45__cpo6cbeginE - _ZN41_INTERNAL_0d247fc1_4_k_cu_c9c14432_1143856thrust24THRUST_300001_SM_1000_NS12placeholders2_3E)
_ZN41_INTERNAL_0d247fc1_4_k_cu_c9c14432_1143856thrust24THRUST_300001_SM_1000_NS12placeholders2_3E:
	.zero		1
	.type		_ZN41_INTERNAL_0d247fc1_4_k_cu_c9c14432_1143854cuda3std3__45__cpo6cbeginE,@object
	.size		_ZN41_INTERNAL_0d247fc1_4_k_cu_c9c14432_1143854cuda3std3__45__cpo6cbeginE,(_ZN41_INTERNAL_0d247fc1_4_k_cu_c9c14432_1143854cuda3std6ranges3__45__cpo6cbeginE - _ZN41_INTERNAL_0d247fc1_4_k_cu_c9c14432_1143854cuda3std3__45__cpo6cbeginE)
_ZN41_INTERNAL_0d247fc1_4_k_cu_c9c14432_1143854cuda3std3__45__cpo6cbeginE:
	.zero		1
	.type		_ZN41_INTERNAL_0d247fc1_4_k_cu_c9c14432_1143854cuda3std6ranges3__45__cpo6cbeginE,@object
	.size		_ZN41_INTERNAL_0d247fc1_4_k_cu_c9c14432_1143854cuda3std6ranges3__45__cpo6cbeginE,(_ZN41_INTERNAL_0d247fc1_4_k_cu_c9c14432_1143856thrust24THRUST_300001_SM_1000_NS12placeholders2_7E - _ZN41_INTERNAL_0d247fc1_4_k_cu_c9c14432_1143854cuda3std6ranges3__45__cpo6cbeginE)
_ZN41_INTERNAL_0d247fc1_4_k_cu_c9c14432_1143854cuda3std6ranges3__45__cpo6cbeginE:
	.zero		1
	.type		_ZN41_INTERNAL_0d247fc1_4_k_cu_c9c14432_1143856thrust24THRUST_300001_SM_1000_NS12placeholders2_7E,@object
	.size		_ZN41_INTERNAL_0d247fc1_4_k_cu_c9c14432_1143856thrust24THRUST_300001_SM_1000_NS12placeholders2_7E,(_ZN41_INTERNAL_0d247fc1_4_k_cu_c9c14432_1143854cuda3std3__45__cpo7crbeginE - _ZN41_INTERNAL_0d247fc1_4_k_cu_c9c14432_1143856thrust24THRUST_300001_SM_1000_NS12placeholders2_7E)
_ZN41_INTERNAL_0d247fc1_4_k_cu_c9c14432_1143856thrust24THRUST_300001_SM_1000_NS12placeholders2_7E:
	.zero		1
	.type		_ZN41_INTERNAL_0d247fc1_4_k_cu_c9c14432_1143854cuda3std3__45__cpo7crbeginE,@object
	.size		_ZN41_INTERNAL_0d247fc1_4_k_cu_c9c14432_1143854cuda3std3__45__cpo7crbeginE,(_ZN41_INTERNAL_0d247fc1_4_k_cu_c9c14432_1143854cuda3std6ranges3__45__cpo4nextE - _ZN41_INTERNAL_0d247fc1_4_k_cu_c9c14432_1143854cuda3std3__45__cpo7crbeginE)
_ZN41_INTERNAL_0d247fc1_4_k_cu_c9c14432_1143854cuda3std3__45__cpo7crbeginE:
	.zero		1
	.type		_ZN41_INTERNAL_0d247fc1_4_k_cu_c9c14432_1143854cuda3std6ranges3__45__cpo4nextE,@object
	.size		_ZN41_INTERNAL_0d247fc1_4_k_cu_c9c14432_1143854cuda3std6ranges3__45__cpo4nextE,(_ZN41_INTERNAL_0d247fc1_4_k_cu_c9c14432_1143854cuda3std6ranges3__45__cpo4swapE - _ZN41_INTERNAL_0d247fc1_4_k_cu_c9c14432_1143854cuda3std6ranges3__45__cpo4nextE)
_ZN41_INTERNAL_0d247fc1_4_k_cu_c9c14432_1143854cuda3std6ranges3__45__cpo4nextE:
	.zero		1
	.type		_ZN41_INTERNAL_0d247fc1_4_k_cu_c9c14432_1143854cuda3std6ranges3__45__cpo4swapE,@object
	.size		_ZN41_INTERNAL_0d247fc1_4_k_cu_c9c14432_1143854cuda3std6ranges3__45__cpo4swapE,(_ZN41_INTERNAL_0d247fc1_4_k_cu_c9c14432_1143856thrust24THRUST_300001_SM_1000_NS8cuda_cub10par_nosyncE - _ZN41_INTERNAL_0d247fc1_4_k_cu_c9c14432_1143854cuda3std6ranges3__45__cpo4swapE)
_ZN41_INTERNAL_0d247fc1_4_k_cu_c9c14432_1143854cuda3std6ranges3__45__cpo4swapE:
	.zero		1
	.type		_ZN41_INTERNAL_0d247fc1_4_k_cu_c9c14432_1143856thrust24THRUST_300001_SM_1000_NS8cuda_cub10par_nosyncE,@object
	.size		_ZN41_INTERNAL_0d247fc1_4_k_cu_c9c14432_1143856thrust24THRUST_300001_SM_1000_NS8cuda_cub10par_nosyncE,(_ZN41_INTERNAL_0d247fc1_4_k_cu_c9c14432_1143856thrust24THRUST_300001_SM_1000_NS12placeholders2_9E - _ZN41_INTERNAL_0d247fc1_4_k_cu_c9c14432_1143856thrust24THRUST_300001_SM_1000_NS8cuda_cub10par_nosyncE)
_ZN41_INTERNAL_0d247fc1_4_k_cu_c9c14432_1143856thrust24THRUST_300001_SM_1000_NS8cuda_cub10par_nosyncE:
	.zero		1
	.type		_ZN41_INTERNAL_0d247fc1_4_k_cu_c9c14432_1143856thrust24THRUST_300001_SM_1000_NS12placeholders2_9E,@object
	.size		_ZN41_INTERNAL_0d247fc1_4_k_cu_c9c14432_1143856thrust24THRUST_300001_SM_1000_NS12placeholders2_9E,(_ZN41_INTERNAL_0d247fc1_4_k_cu_c9c14432_1143854cuda3std3__443_GLOBAL__N__0d247fc1_4_k_cu_c9c14432_1143856ignoreE - _ZN41_INTERNAL_0d247fc1_4_k_cu_c9c14432_1143856thrust24THRUST_300001_SM_1000_NS12placeholders2_9E)
_ZN41_INTERNAL_0d247fc1_4_k_cu_c9c14432_1143856thrust24THRUST_300001_SM_1000_NS12placeholders2_9E:
	.zero		1
	.type		_ZN41_INTERNAL_0d247fc1_4_k_cu_c9c14432_1143854cuda3std3__443_GLOBAL__N__0d247fc1_4_k_cu_c9c14432_1143856ignoreE,@object
	.size		_ZN41_INTERNAL_0d247fc1_4_k_cu_c9c14432_1143854cuda3std3__443_GLOBAL__N__0d247fc1_4_k_cu_c9c14432_1143856ignoreE,(_ZN41_INTERNAL_0d247fc1_4_k_cu_c9c14432_1143854cuda3std6ranges3__45__cpo4dataE - _ZN41_INTERNAL_0d247fc1_4_k_cu_c9c14432_1143854cuda3std3__443_GLOBAL__N__0d247fc1_4_k_cu_c9c14432_1143856ignoreE)
_ZN41_INTERNAL_0d247fc1_4_k_cu_c9c14432_1143854cuda3std3__443_GLOBAL__N__0d247fc1_4_k_cu_c9c14432_1143856ignoreE:
	.zero		1
	.type		_ZN41_INTERNAL_0d247fc1_4_k_cu_c9c14432_1143854cuda3std6ranges3__45__cpo4dataE,@object
	.size		_ZN41_INTERNAL_0d247fc1_4_k_cu_c9c14432_1143854cuda3std6ranges3__45__cpo4dataE,(_ZN41_INTERNAL_0d247fc1_4_k_cu_c9c14432_1143856thrust24THRUST_300001_SM_1000_NS12placeholders2_1E - _ZN41_INTERNAL_0d247fc1_4_k_cu_c9c14432_1143854cuda3std6ranges3__45__cpo4dataE)
_ZN41_INTERNAL_0d247fc1_4_k_cu_c9c14432_1143854cuda3std6ranges3__45__cpo4dataE:
	.zero		1
	.type		_ZN41_INTERNAL_0d247fc1_4_k_cu_c9c14432_1143856thrust24THRUST_300001_SM_1000_NS12placeholders2_1E,@object
	.size		_ZN41_INTERNAL_0d247fc1_4_k_cu_c9c14432_1143856thrust24THRUST_300001_SM_1000_NS12placeholders2_1E,(_ZN41_INTERNAL_0d247fc1_4_k_cu_c9c14432_1143854cuda3std3__45__cpo5beginE - _ZN41_INTERNAL_0d247fc1_4_k_cu_c9c14432_1143856thrust24THRUST_300001_SM_1000_NS12placeholders2_1E)
_ZN41_INTERNAL_0d247fc1_4_k_cu_c9c14432_1143856thrust24THRUST_300001_SM_1000_NS12placeholders2_1E:
	.zero		1
	.type		_ZN41_INTERNAL_0d247fc1_4_k_cu_c9c14432_1143854cuda3std3__45__cpo5beginE,@object
	.size		_ZN41_INTERNAL_0d247fc1_4_k_cu_c9c14432_1143854cuda3std3__45__cpo5beginE,(_ZN41_INTERNAL_0d247fc1_4_k_cu_c9c14432_1143854cuda3std6ranges3__45__cpo5beginE - _ZN41_INTERNAL_0d247fc1_4_k_cu_c9c14432_1143854cuda3std3__45__cpo5beginE)
_ZN41_INTERNAL_0d247fc1_4_k_cu_c9c14432_1143854cuda3std3__45__cpo5beginE:
	.zero		1
	.type		_ZN41_INTERNAL_0d247fc1_4_k_cu_c9c14432_1143854cuda3std6ranges3__45__cpo5beginE,@object
	.size		_ZN41_INTERNAL_0d247fc1_4_k_cu_c9c14432_1143854cuda3std6ranges3__45__cpo5beginE,(_ZN41_INTERNAL_0d247fc1_4_k_cu_c9c14432_1143856thrust24THRUST_300001_SM_1000_NS12placeholders2_5E - _ZN41_INTERNAL_0d247fc1_4_k_cu_c9c14432_1143854cuda3std6ranges3__45__cpo5beginE)
_ZN41_INTERNAL_0d247fc1_4_k_cu_c9c14432_1143854cuda3std6ranges3__45__cpo5beginE:
	.zero		1
	.type		_ZN41_INTERNAL_0d247fc1_4_k_cu_c9c14432_1143856thrust24THRUST_300001_SM_1000_NS12placeholders2_5E,@object
	.size		_ZN41_INTERNAL_0d247fc1_4_k_cu_c9c14432_1143856thrust24THRUST_300001_SM_1000_NS12placeholders2_5E,(_ZN41_INTERNAL_0d247fc1_4_k_cu_c9c14432_1143854cuda3std3__45__cpo6rbeginE - _ZN41_INTERNAL_0d247fc1_4_k_cu_c9c14432_1143856thrust24THRUST_300001_SM_1000_NS12placeholders2_5E)
_ZN41_INTERNAL_0d247fc1_4_k_cu_c9c14432_1143856thrust24THRUST_300001_SM_1000_NS12placeholders2_5E:
	.zero		1
	.type		_ZN41_INTERNAL_0d247fc1_4_k_cu_c9c14432_1143854cuda3std3__45__cpo6rbeginE,@object
	.size		_ZN41_INTERNAL_0d247fc1_4_k_cu_c9c14432_1143854cuda3std3__45__cpo6rbeginE,(_ZN41_INTERNAL_0d247fc1_4_k_cu_c9c14432_1143854cuda3std6ranges3__45__cpo7advanceE - _ZN41_INTERNAL_0d247fc1_4_k_cu_c9c14432_1143854cuda3std3__45__cpo6rbeginE)
_ZN41_INTERNAL_0d247fc1_4_k_cu_c9c14432_1143854cuda3std3__45__cpo6rbeginE:
	.zero		1
	.type		_ZN41_INTERNAL_0d247fc1_4_k_cu_c9c14432_1143854cuda3std6ranges3__45__cpo7advanceE,@object
	.size		_ZN41_INTERNAL_0d247fc1_4_k_cu_c9c14432_1143854cuda3std6ranges3__45__cpo7advanceE,(_ZN41_INTERNAL_0d247fc1_4_k_cu_c9c14432_1143854cuda3std3__47nulloptE - _ZN41_INTERNAL_0d247fc1_4_k_cu_c9c14432_1143854cuda3std6ranges3__45__cpo7advanceE)
_ZN41_INTERNAL_0d247fc1_4_k_cu_c9c14432_1143854cuda3std6ranges3__45__cpo7advanceE:
	.zero		1
	.type		_ZN41_INTERNAL_0d247fc1_4_k_cu_c9c14432_1143854cuda3std3__47nulloptE,@object
	.size		_ZN41_INTERNAL_0d247fc1_4_k_cu_c9c14432_1143854cuda3std3__47nulloptE,(_ZN41_INTERNAL_0d247fc1_4_k_cu_c9c14432_1143854cuda3std6ranges3__45__cpo8distanceE - _ZN41_INTERNAL_0d247fc1_4_k_cu_c9c14432_1143854cuda3std3__47nulloptE)
_ZN41_INTERNAL_0d247fc1_4_k_cu_c9c14432_1143854cuda3std3__47nulloptE:
	.zero		1
	.type		_ZN41_INTERNAL_0d247fc1_4_k_cu_c9c14432_1143854cuda3std6ranges3__45__cpo8distanceE,@object
	.size		_ZN41_INTERNAL_0d247fc1_4_k_cu_c9c14432_1143854cuda3std6ranges3__45__cpo8distanceE,(_ZN41_INTERNAL_0d247fc1_4_k_cu_c9c14432_1143856thrust24THRUST_300001_SM_1000_NS12placeholders3_10E - _ZN41_INTERNAL_0d247fc1_4_k_cu_c9c14432_1143854cuda3std6ranges3__45__cpo8distanceE)
_ZN41_INTERNAL_0d247fc1_4_k_cu_c9c14432_1143854cuda3std6ranges3__45__cpo8distanceE:
	.zero		1
	.type		_ZN41_INTERNAL_0d247fc1_4_k_cu_c9c14432_1143856thrust24THRUST_300001_SM_1000_NS12placeholders3_10E,@object
	.size		_ZN41_INTERNAL_0d247fc1_4_k_cu_c9c14432_1143856thrust24THRUST_300001_SM_1000_NS12placeholders3_10E,(_ZN41_INTERNAL_0d247fc1_4_k_cu_c9c14432_1143854cuda3std3__419piecewise_constructE - _ZN41_INTERNAL_0d247fc1_4_k_cu_c9c14432_1143856thrust24THRUST_300001_SM_1000_NS12placeholders3_10E)
_ZN41_INTERNAL_0d247fc1_4_k_cu_c9c14432_1143856thrust24THRUST_300001_SM_1000_NS12placeholders3_10E:
	.zero		1
	.type		_ZN41_INTERNAL_0d247fc1_4_k_cu_c9c14432_1143854cuda3std3__419piecewise_constructE,@object
	.size		_ZN41_INTERNAL_0d247fc1_4_k_cu_c9c14432_1143854cuda3std3__419piecewise_constructE,(_ZN41_INTERNAL_0d247fc1_4_k_cu_c9c14432_1143854cuda3std6ranges3__45__cpo5cdataE - _ZN41_INTERNAL_0d247fc1_4_k_cu_c9c14432_1143854cuda3std3__419piecewise_constructE)
_ZN41_INTERNAL_0d247fc1_4_k_cu_c9c14432_1143854cuda3std3__419piecewise_constructE:
	.zero		1
	.type		_ZN41_INTERNAL_0d247fc1_4_k_cu_c9c14432_1143854cuda3std6ranges3__45__cpo5cdataE,@object
	.size		_ZN41_INTERNAL_0d247fc1_4_k_cu_c9c14432_1143854cuda3std6ranges3__45__cpo5cdataE,(_ZN41_INTERNAL_0d247fc1_4_k_cu_c9c14432_1143856thrust24THRUST_300001_SM_1000_NS12placeholders2_2E - _ZN41_INTERNAL_0d247fc1_4_k_cu_c9c14432_1143854cuda3std6ranges3__45__cpo5cdataE)
_ZN41_INTERNAL_0d247fc1_4_k_cu_c9c14432_1143854cuda3std6ranges3__45__cpo5cdataE:
	.zero		1
	.type		_ZN41_INTERNAL_0d247fc1_4_k_cu_c9c14432_1143856thrust24THRUST_300001_SM_1000_NS12placeholders2_2E,@object
	.size		_ZN41_INTERNAL_0d247fc1_4_k_cu_c9c14432_1143856thrust24THRUST_300001_SM_1000_NS12placeholders2_2E,(_ZN41_INTERNAL_0d247fc1_4_k_cu_c9c14432_1143854cuda3std3__45__cpo3endE - _ZN41_INTERNAL_0d247fc1_4_k_cu_c9c14432_1143856thrust24THRUST_300001_SM_1000_NS12placeholders2_2E)
_ZN41_INTERNAL_0d247fc1_4_k_cu_c9c14432_1143856thrust24THRUST_300001_SM_1000_NS12placeholders2_2E:
	.zero		1
	.type		_ZN41_INTERNAL_0d247fc1_4_k_cu_c9c14432_1143854cuda3std3__45__cpo3endE,@object
	.size		_ZN41_INTERNAL_0d247fc1_4_k_cu_c9c14432_1143854cuda3std3__45__cpo3endE,(_ZN41_INTERNAL_0d247fc1_4_k_cu_c9c14432_1143854cuda3std6ranges3__45__cpo3endE - _ZN41_INTERNAL_0d247fc1_4_k_cu_c9c14432_1143854cuda3std3__45__cpo3endE)
_ZN41_INTERNAL_0d247fc1_4_k_cu_c9c14432_1143854cuda3std3__45__cpo3endE:
	.zero		1
	.type		_ZN41_INTERNAL_0d247fc1_4_k_cu_c9c14432_1143854cuda3std6ranges3__45__cpo3endE,@object
	.size		_ZN41_INTERNAL_0d247fc1_4_k_cu_c9c14432_1143854cuda3std6ranges3__45__cpo3endE,(_ZN41_INTERNAL_0d247fc1_4_k_cu_c9c14432_1143856thrust24THRUST_300001_SM_1000_NS12placeholders2_6E - _ZN41_INTERNAL_0d247fc1_4_k_cu_c9c14432_1143854cuda3std6ranges3__45__cpo3endE)
_ZN41_INTERNAL_0d247fc1_4_k_cu_c9c14432_1143854cuda3std6ranges3__45__cpo3endE:
	.zero		1
	.type		_ZN41_INTERNAL_0d247fc1_4_k_cu_c9c14432_1143856thrust24THRUST_300001_SM_1000_NS12placeholders2_6E,@object
	.size		_ZN41_INTERNAL_0d247fc1_4_k_cu_c9c14432_1143856thrust24THRUST_300001_SM_1000_NS12placeholders2_6E,(_ZN41_INTERNAL_0d247fc1_4_k_cu_c9c14432_1143854cuda3std3__45__cpo4rendE - _ZN41_INTERNAL_0d247fc1_4_k_cu_c9c14432_1143856thrust24THRUST_300001_SM_1000_NS12placeholders2_6E)
_ZN41_INTERNAL_0d247fc1_4_k_cu_c9c14432_1143856thrust24THRUST_300001_SM_1000_NS12placeholders2_6E:
	.zero		1
	.type		_ZN41_INTERNAL_0d247fc1_4_k_cu_c9c14432_1143854cuda3std3__45__cpo4rendE,@object
	.size		_ZN41_INTERNAL_0d247fc1_4_k_cu_c9c14432_1143854cuda3std3__45__cpo4rendE,(_ZN41_INTERNAL_0d247fc1_4_k_cu_c9c14432_1143854cuda3std6ranges3__45__cpo9iter_swapE - _ZN41_INTERNAL_0d247fc1_4_k_cu_c9c14432_1143854cuda3std3__45__cpo4rendE)
_ZN41_INTERNAL_0d247fc1_4_k_cu_c9c14432_1143854cuda3std3__45__cpo4rendE:
	.zero		1
	.type		_ZN41_INTERNAL_0d247fc1_4_k_cu_c9c14432_1143854cuda3std6ranges3__45__cpo9iter_swapE,@object
	.size		_ZN41_INTERNAL_0d247fc1_4_k_cu_c9c14432_1143854cuda3std6ranges3__45__cpo9iter_swapE,(_ZN41_INTERNAL_0d247fc1_4_k_cu_c9c14432_1143854cuda3std3__48unexpectE - _ZN41_INTERNAL_0d247fc1_4_k_cu_c9c14432_1143854cuda3std6ranges3__45__cpo9iter_swapE)
_ZN41_INTERNAL_0d247fc1_4_k_cu_c9c14432_1143854cuda3std6ranges3__45__cpo9iter_swapE:
	.zero		1
	.type		_ZN41_INTERNAL_0d247fc1_4_k_cu_c9c14432_1143854cuda3std3__48unexpectE,@object
	.size		_ZN41_INTERNAL_0d247fc1_4_k_cu_c9c14432_1143854cuda3std3__48unexpectE,(_ZN41_INTERNAL_0d247fc1_4_k_cu_c9c14432_1143856thrust24THRUST_300001_SM_1000_NS8cuda_cub3parE - _ZN41_INTERNAL_0d247fc1_4_k_cu_c9c14432_1143854cuda3std3__48unexpectE)
_ZN41_INTERNAL_0d247fc1_4_k_cu_c9c14432_1143854cuda3std3__48unexpectE:
	.zero		1
	.type		_ZN41_INTERNAL_0d247fc1_4_k_cu_c9c14432_1143856thrust24THRUST_300001_SM_1000_NS8cuda_cub3parE,@object
	.size		_ZN41_INTERNAL_0d247fc1_4_k_cu_c9c14432_1143856thrust24THRUST_300001_SM_1000_NS8cuda_cub3parE,(_ZN41_INTERNAL_0d247fc1_4_k_cu_c9c14432_1143856thrust24THRUST_300001_SM_1000_NS12placeholders2_4E - _ZN41_INTERNAL_0d247fc1_4_k_cu_c9c14432_1143856thrust24THRUST_300001_SM_1000_NS8cuda_cub3parE)
_ZN41_INTERNAL_0d247fc1_4_k_cu_c9c14432_1143856thrust24THRUST_300001_SM_1000_NS8cuda_cub3parE:
	.zero		1
	.type		_ZN41_INTERNAL_0d247fc1_4_k_cu_c9c14432_1143856thrust24THRUST_300001_SM_1000_NS12placeholders2_4E,@object
	.size		_ZN41_INTERNAL_0d247fc1_4_k_cu_c9c14432_1143856thrust24THRUST_300001_SM_1000_NS12placeholders2_4E,(_ZN41_INTERNAL_0d247fc1_4_k_cu_c9c14432_1143854cuda3std3__45__cpo4cendE - _ZN41_INTERNAL_0d247fc1_4_k_cu_c9c14432_1143856thrust24THRUST_300001_SM_1000_NS12placeholders2_4E)
_ZN41_INTERNAL_0d247fc1_4_k_cu_c9c14432_1143856thrust24THRUST_300001_SM_1000_NS12placeholders2_4E:
	.zero		1
	.type		_ZN41_INTERNAL_0d247fc1_4_k_cu_c9c14432_1143854cuda3std3__45__cpo4cendE,@object
	.size		_ZN41_INTERNAL_0d247fc1_4_k_cu_c9c14432_1143854cuda3std3__45__cpo4cendE,(_ZN41_INTERNAL_0d247fc1_4_k_cu_c9c14432_1143854cuda3std6ranges3__45__cpo4cendE - _ZN41_INTERNAL_0d247fc1_4_k_cu_c9c14432_1143854cuda3std3__45__cpo4cendE)
_ZN41_INTERNAL_0d247fc1_4_k_cu_c9c14432_1143854cuda3std3__45__cpo4cendE:
	.zero		1
	.type		_ZN41_INTERNAL_0d247fc1_4_k_cu_c9c14432_1143854cuda3std6ranges3__45__cpo4cendE,@object
	.size		_ZN41_INTERNAL_0d247fc1_4_k_cu_c9c14432_1143854cuda3std6ranges3__45__cpo4cendE,(_ZN41_INTERNAL_0d247fc1_4_k_cu_c9c14432_1143854cuda3std3__420unreachable_sentinelE - _ZN41_INTERNAL_0d247fc1_4_k_cu_c9c14432_1143854cuda3std6ranges3__45__cpo4cendE)
_ZN41_INTERNAL_0d247fc1_4_k_cu_c9c14432_1143854cuda3std6ranges3__45__cpo4cendE:
	.zero		1
	.type		_ZN41_INTERNAL_0d247fc1_4_k_cu_c9c14432_1143854cuda3std3__420unreachable_sentinelE,@object
	.size		_ZN41_INTERNAL_0d247fc1_4_k_cu_c9c14432_1143854cuda3std3__420unreachable_sentinelE,(_ZN41_INTERNAL_0d247fc1_4_k_cu_c9c14432_1143854cuda3std6ranges3__45__cpo5ssizeE - _ZN41_INTERNAL_0d247fc1_4_k_cu_c9c14432_1143854cuda3std3__420unreachable_sentinelE)
_ZN41_INTERNAL_0d247fc1_4_k_cu_c9c14432_1143854cuda3std3__420unreachable_sentinelE:
	.zero		1
	.type		_ZN41_INTERNAL_0d247fc1_4_k_cu_c9c14432_1143854cuda3std6ranges3__45__cpo5ssizeE,@object
	.size		_ZN41_INTERNAL_0d247fc1_4_k_cu_c9c14432_1143854cuda3std6ranges3__45__cpo5ssizeE,(_ZN41_INTERNAL_0d247fc1_4_k_cu_c9c14432_1143856thrust24THRUST_300001_SM_1000_NS12placeholders2_8E - _ZN41_INTERNAL_0d247fc1_4_k_cu_c9c14432_1143854cuda3std6ranges3__45__cpo5ssizeE)
_ZN41_INTERNAL_0d247fc1_4_k_cu_c9c14432_1143854cuda3std6ranges3__45__cpo5ssizeE:
	.zero		1
	.type		_ZN41_INTERNAL_0d247fc1_4_k_cu_c9c14432_1143856thrust24THRUST_300001_SM_1000_NS12placeholders2_8E,@object
	.size		_ZN41_INTERNAL_0d247fc1_4_k_cu_c9c14432_1143856thrust24THRUST_300001_SM_1000_NS12placeholders2_8E,(_ZN41_INTERNAL_0d247fc1_4_k_cu_c9c14432_1143854cuda3std3__45__cpo5crendE - _ZN41_INTERNAL_0d247fc1_4_k_cu_c9c14432_1143856thrust24THRUST_300001_SM_1000_NS12placeholders2_8E)
_ZN41_INTERNAL_0d247fc1_4_k_cu_c9c14432_1143856thrust24THRUST_300001_SM_1000_NS12placeholders2_8E:
	.zero		1
	.type		_ZN41_INTERNAL_0d247fc1_4_k_cu_c9c14432_1143854cuda3std3__45__cpo5crendE,@object
	.size		_ZN41_INTERNAL_0d247fc1_4_k_cu_c9c14432_1143854cuda3std3__45__cpo5crendE,(_ZN41_INTERNAL_0d247fc1_4_k_cu_c9c14432_1143854cuda3std6ranges3__45__cpo4prevE - _ZN41_INTERNAL_0d247fc1_4_k_cu_c9c14432_1143854cuda3std3__45__cpo5crendE)
_ZN41_INTERNAL_0d247fc1_4_k_cu_c9c14432_1143854cuda3std3__45__cpo5crendE:
	.zero		1
	.type		_ZN41_INTERNAL_0d247fc1_4_k_cu_c9c14432_1143854cuda3std6ranges3__45__cpo4prevE,@object
	.size		_ZN41_INTERNAL_0d247fc1_4_k_cu_c9c14432_1143854cuda3std6ranges3__45__cpo4prevE,(_ZN41_INTERNAL_0d247fc1_4_k_cu_c9c14432_1143854cuda3std6ranges3__45__cpo9iter_moveE - _ZN41_INTERNAL_0d247fc1_4_k_cu_c9c14432_1143854cuda3std6ranges3__45__cpo4prevE)
_ZN41_INTERNAL_0d247fc1_4_k_cu_c9c14432_1143854cuda3std6ranges3__45__cpo4prevE:
	.zero		1
	.type		_ZN41_INTERNAL_0d247fc1_4_k_cu_c9c14432_1143854cuda3std6ranges3__45__cpo9iter_moveE,@object
	.size		_ZN41_INTERNAL_0d247fc1_4_k_cu_c9c14432_1143854cuda3std6ranges3__45__cpo9iter_moveE,(_ZN41_INTERNAL_0d247fc1_4_k_cu_c9c14432_1143856thrust24THRUST_300001_SM_1000_NS6system6detail10sequential3seqE - _ZN41_INTERNAL_0d247fc1_4_k_cu_c9c14432_1143854cuda3std6ranges3__45__cpo9iter_moveE)
_ZN41_INTERNAL_0d247fc1_4_k_cu_c9c14432_1143854cuda3std6ranges3__45__cpo9iter_moveE:
	.zero		1
	.type		_ZN41_INTERNAL_0d247fc1_4_k_cu_c9c14432_1143856thrust24THRUST_300001_SM_1000_NS6system6detail10sequential3seqE,@object
	.size		_ZN41_INTERNAL_0d247fc1_4_k_cu_c9c14432_1143856thrust24THRUST_300001_SM_1000_NS6system6detail10sequential3seqE,(.L_31 - _ZN41_INTERNAL_0d247fc1_4_k_cu_c9c14432_1143856thrust24THRUST_300001_SM_1000_NS6system6detail10sequential3seqE)
_ZN41_INTERNAL_0d247fc1_4_k_cu_c9c14432_1143856thrust24THRUST_300001_SM_1000_NS6system6detail10sequential3seqE:
	.zero		1
.L_31:


//--------------------- .nv.constant0._ZN3cub18CUB_300001_SM_10006detail11EmptyKernelIvEEvv --------------------------
	.section	.nv.constant0._ZN3cub18CUB_300001_SM_10006detail11EmptyKernelIvEEvv,"a",@progbits
	.sectionflags	@""
	.align	4
.nv.constant0._ZN3cub18CUB_300001_SM_10006detail11EmptyKernelIvEEvv:
	.zero		896


//--------------------- SYMBOLS --------------------------

	.type		.nv.reservedSmem.offset0,@object
	.size		.nv.reservedSmem.offset0,0x4
